//
// Generated by NVIDIA NVVM Compiler
//
// Compiler Build ID: CL-36424714
// Cuda compilation tools, release 13.0, V13.0.88
// Based on NVVM 20.0.0
//

.version 9.0
.target sm_100
.address_size 64

	// .globl	_Z11ConvolutionPfS_S_iiiiii
// _ZZ11ConvolutionPfS_S_iiiiiiE3shm has been demoted

.visible .entry _Z11ConvolutionPfS_S_iiiiii(
	.param .u64 .ptr .align 1 _Z11ConvolutionPfS_S_iiiiii_param_0,
	.param .u64 .ptr .align 1 _Z11ConvolutionPfS_S_iiiiii_param_1,
	.param .u64 .ptr .align 1 _Z11ConvolutionPfS_S_iiiiii_param_2,
	.param .u32 _Z11ConvolutionPfS_S_iiiiii_param_3,
	.param .u32 _Z11ConvolutionPfS_S_iiiiii_param_4,
	.param .u32 _Z11ConvolutionPfS_S_iiiiii_param_5,
	.param .u32 _Z11ConvolutionPfS_S_iiiiii_param_6,
	.param .u32 _Z11ConvolutionPfS_S_iiiiii_param_7,
	.param .u32 _Z11ConvolutionPfS_S_iiiiii_param_8
)
{
	.reg .pred 	%p<7>;
	.reg .b32 	%r<22>;
	.reg .b32 	%f<29>;
	.reg .b64 	%rd<11>;
	// demoted variable
	.shared .align 4 .b8 _ZZ11ConvolutionPfS_S_iiiiiiE3shm[4096];
	ld.param.u64 	%rd1, [_Z11ConvolutionPfS_S_iiiiii_param_0];
	ld.param.u64 	%rd2, [_Z11ConvolutionPfS_S_iiiiii_param_1];
	ld.param.u64 	%rd3, [_Z11ConvolutionPfS_S_iiiiii_param_2];
	mov.u32 	%r8, %ctaid.x;
	mov.u32 	%r1, %tid.x;
	mad.lo.s32 	%r2, %r8, 30, %r1;
	mov.u32 	%r9, %ctaid.y;
	mov.u32 	%r3, %tid.y;
	mad.lo.s32 	%r4, %r9, 30, %r3;
	add.s32 	%r5, %r4, -2;
	add.s32 	%r6, %r2, -2;
	or.b32  	%r10, %r5, %r6;
	setp.gt.u32 	%p1, %r10, 63;
	shl.b32 	%r11, %r3, 7;
	mov.u32 	%r12, _ZZ11ConvolutionPfS_S_iiiiiiE3shm;
	add.s32 	%r13, %r12, %r11;
	shl.b32 	%r14, %r1, 2;
	add.s32 	%r7, %r13, %r14;
	@%p1 bra 	$L__BB0_2;
	cvta.to.global.u64 	%rd4, %rd1;
	shl.b32 	%r16, %r6, 6;
	add.s32 	%r17, %r16, %r5;
	mul.wide.u32 	%rd5, %r17, 4;
	add.s64 	%rd6, %rd4, %rd5;
	ld.global.f32 	%f1, [%rd6];
	st.shared.f32 	[%r7], %f1;
	bra.uni 	$L__BB0_3;
$L__BB0_2:
	mov.b32 	%r15, 0;
	st.shared.u32 	[%r7], %r15;
$L__BB0_3:
	bar.sync 	0;
	max.u32 	%r19, %r3, %r1;
	setp.gt.u32 	%p2, %r19, 29;
	setp.gt.u32 	%p3, %r4, 59;
	or.pred  	%p4, %p2, %p3;
	setp.gt.s32 	%p5, %r2, 59;
	or.pred  	%p6, %p5, %p4;
	@%p6 bra 	$L__BB0_5;
	cvta.to.global.u64 	%rd7, %rd3;
	ld.shared.f32 	%f2, [%r7];
	ld.global.f32 	%f3, [%rd7];
	fma.rn.f32 	%f4, %f2, %f3, 0f00000000;
	ld.shared.f32 	%f5, [%r7+4];
	ld.global.f32 	%f6, [%rd7+12];
	fma.rn.f32 	%f7, %f5, %f6, %f4;
	ld.shared.f32 	%f8, [%r7+8];
	ld.global.f32 	%f9, [%rd7+24];
	fma.rn.f32 	%f10, %f8, %f9, %f7;
	ld.shared.f32 	%f11, [%r7+128];
	ld.global.f32 	%f12, [%rd7+4];
	fma.rn.f32 	%f13, %f11, %f12, %f10;
	ld.shared.f32 	%f14, [%r7+132];
	ld.global.f32 	%f15, [%rd7+16];
	fma.rn.f32 	%f16, %f14, %f15, %f13;
	ld.shared.f32 	%f17, [%r7+136];
	ld.global.f32 	%f18, [%rd7+28];
	fma.rn.f32 	%f19, %f17, %f18, %f16;
	ld.shared.f32 	%f20, [%r7+256];
	ld.global.f32 	%f21, [%rd7+8];
	fma.rn.f32 	%f22, %f20, %f21, %f19;
	ld.shared.f32 	%f23, [%r7+260];
	ld.global.f32 	%f24, [%rd7+20];
	fma.rn.f32 	%f25, %f23, %f24, %f22;
	ld.shared.f32 	%f26, [%r7+264];
	ld.global.f32 	%f27, [%rd7+32];
	fma.rn.f32 	%f28, %f26, %f27, %f25;
	mad.lo.s32 	%r21, %r2, 62, %r4;
	cvta.to.global.u64 	%rd8, %rd2;
	mul.wide.s32 	%rd9, %r21, 4;
	add.s64 	%rd10, %rd8, %rd9;
	st.global.f32 	[%rd10], %f28;
$L__BB0_5:
	ret;

}


// ===== COMPILED SASS (sm_100) =====

	.target	sm_100

	.elftype	@"ET_EXEC"


//--------------------- .note.nv.tkinfo           --------------------------
	.section	.note.nv.tkinfo,"",@"SHT_NOTE"
	.sectionflags	@"SHF_NOTE_NV_TKINFO"
	.tkinfo
        /*0018*/ 	.word	0x00000002
        /*0030*/ 	.string	""
        /*0030*/ 	.string	"ptxas"
        /*0030*/ 	.string	"Cuda compilation tools, release 13.0, V13.0.88"
        /*0030*/ 	.string	"Build cuda_13.0.r13.0/compiler.36424714_0"
        /*0030*/ 	.string	"-arch sm_100 -m 64 "



//--------------------- .note.nv.cuinfo           --------------------------
	.section	.note.nv.cuinfo,"",@"SHT_NOTE"
	.sectionflags	@"SHF_NOTE_NV_CUINFO"
        /*0018*/ 	.short	0x0002
        /*001a*/ 	.short	0x0064
        /*001c*/ 	.short	0x0082
	.zero		2


//--------------------- .nv.info                  --------------------------
	.section	.nv.info,"",@"SHT_CUDA_INFO"
	.align	4


	//----- nvinfo : EIATTR_REGCOUNT
	.align		4
        /*0000*/ 	.byte	0x04, 0x2f
        /*0002*/ 	.short	(.L_1 - .L_0)
	.align		4
.L_0:
        /*0004*/ 	.word	index@(_Z11ConvolutionPfS_S_iiiiii)
        /*0008*/ 	.word	0x0000001a


	//----- nvinfo : EIATTR_FRAME_SIZE
	.align		4
.L_1:
        /*000c*/ 	.byte	0x04, 0x11
        /*000e*/ 	.short	(.L_3 - .L_2)
	.align		4
.L_2:
        /*0010*/ 	.word	index@(_Z11ConvolutionPfS_S_iiiiii)
        /*0014*/ 	.word	0x00000000


	//----- nvinfo : EIATTR_MIN_STACK_SIZE
	.align		4
.L_3:
        /*0018*/ 	.byte	0x04, 0x12
        /*001a*/ 	.short	(.L_5 - .L_4)
	.align		4
.L_4:
        /*001c*/ 	.word	index@(_Z11ConvolutionPfS_S_iiiiii)
        /*0020*/ 	.word	0x00000000
.L_5:


//--------------------- .nv.compat                --------------------------
	.section	.nv.compat,"",@"SHT_CUDA_COMPAT_INFO"
	.align	4
        /*0000*/ 	.byte	0x02, 0x09, 0x00, 0x00, 0x02, 0x02, 0x01, 0x00, 0x02, 0x05, 0x05, 0x00, 0x03, 0x07, 0x01, 0x01
        /*0010*/ 	.byte	0x02, 0x03, 0x00, 0x00, 0x02, 0x06, 0x01, 0x00, 0x04, 0x0b, 0x08, 0x00, 0x09, 0x00, 0x00, 0x00
        /*0020*/ 	.byte	0x00, 0x00, 0x00, 0x00


//--------------------- .nv.info._Z11ConvolutionPfS_S_iiiiii --------------------------
	.section	.nv.info._Z11ConvolutionPfS_S_iiiiii,"",@"SHT_CUDA_INFO"
	.sectionflags	@""
	.align	4


	//----- nvinfo : EIATTR_CUDA_API_VERSION
	.align		4
        /*0000*/ 	.byte	0x04, 0x37
        /*0002*/ 	.short	(.L_7 - .L_6)
.L_6:
        /*0004*/ 	.word	0x00000082


	//----- nvinfo : EIATTR_KPARAM_INFO
	.align		4
.L_7:
        /*0008*/ 	.byte	0x04, 0x17
        /*000a*/ 	.short	(.L_9 - .L_8)
.L_8:
        /*000c*/ 	.word	0x00000000
        /*0010*/ 	.short	0x0008
        /*0012*/ 	.short	0x002c
        /*0014*/ 	.byte	0x00, 0xf0, 0x11, 0x00


	//----- nvinfo : EIATTR_KPARAM_INFO
	.align		4
.L_9:
        /*0018*/ 	.byte	0x04, 0x17
        /*001a*/ 	.short	(.L_11 - .L_10)
.L_10:
        /*001c*/ 	.word	0x00000000
        /*0020*/ 	.short	0x0007
        /*0022*/ 	.short	0x0028
        /*0024*/ 	.byte	0x00, 0xf0, 0x11, 0x00


	//----- nvinfo : EIATTR_KPARAM_INFO
	.align		4
.L_11:
        /*0028*/ 	.byte	0x04, 0x17
        /*002a*/ 	.short	(.L_13 - .L_12)
.L_12:
        /*002c*/ 	.word	0x00000000
        /*0030*/ 	.short	0x0006
        /*0032*/ 	.short	0x0024
        /*0034*/ 	.byte	0x00, 0xf0, 0x11, 0x00


	//----- nvinfo : EIATTR_KPARAM_INFO
	.align		4
.L_13:
        /*0038*/ 	.byte	0x04, 0x17
        /*003a*/ 	.short	(.L_15 - .L_14)
.L_14:
        /*003c*/ 	.word	0x00000000
        /*0040*/ 	.short	0x0005
        /*0042*/ 	.short	0x0020
        /*0044*/ 	.byte	0x00, 0xf0, 0x11, 0x00


	//----- nvinfo : EIATTR_KPARAM_INFO
	.align		4
.L_15:
        /*0048*/ 	.byte	0x04, 0x17
        /*004a*/ 	.short	(.L_17 - .L_16)
.L_16:
        /*004c*/ 	.word	0x00000000
        /*0050*/ 	.short	0x0004
        /*0052*/ 	.short	0x001c
        /*0054*/ 	.byte	0x00, 0xf0, 0x11, 0x00


	//----- nvinfo : EIATTR_KPARAM_INFO
	.align		4
.L_17:
        /*0058*/ 	.byte	0x04, 0x17
        /*005a*/ 	.short	(.L_19 - .L_18)
.L_18:
        /*005c*/ 	.word	0x00000000
        /*0060*/ 	.short	0x0003
        /*0062*/ 	.short	0x0018
        /*0064*/ 	.byte	0x00, 0xf0, 0x11, 0x00


	//----- nvinfo : EIATTR_KPARAM_INFO
	.align		4
.L_19:
        /*0068*/ 	.byte	0x04, 0x17
        /*006a*/ 	.short	(.L_21 - .L_20)
.L_20:
        /*006c*/ 	.word	0x00000000
        /*0070*/ 	.short	0x0002
        /*0072*/ 	.short	0x0010
        /*0074*/ 	.byte	0x00, 0xf5, 0x21, 0x00


	//----- nvinfo : EIATTR_KPARAM_INFO
	.align		4
.L_21:
        /*0078*/ 	.byte	0x04, 0x17
        /*007a*/ 	.short	(.L_23 - .L_22)
.L_22:
        /*007c*/ 	.word	0x00000000
        /*0080*/ 	.short	0x0001
        /*0082*/ 	.short	0x0008
        /*0084*/ 	.byte	0x00, 0xf5, 0x21, 0x00


	//----- nvinfo : EIATTR_KPARAM_INFO
	.align		4
.L_23:
        /*0088*/ 	.byte	0x04, 0x17
        /*008a*/ 	.short	(.L_25 - .L_24)
.L_24:
        /*008c*/ 	.word	0x00000000
        /*0090*/ 	.short	0x0000
        /*0092*/ 	.short	0x0000
        /*0094*/ 	.byte	0x00, 0xf5, 0x21, 0x00


	//----- nvinfo : EIATTR_SPARSE_MMA_MASK
	.align		4
.L_25:
        /*0098*/ 	.byte	0x03, 0x50
        /*009a*/ 	.short	0x0000


	//----- nvinfo : EIATTR_MAXREG_COUNT
	.align		4
        /*009c*/ 	.byte	0x03, 0x1b
        /*009e*/ 	.short	0x00ff


	//----- nvinfo : EIATTR_NUM_BARRIERS
	.align		4
        /*00a0*/ 	.byte	0x02, 0x4c
        /*00a2*/ 	.byte	0x01
	.zero		1


	//----- nvinfo : EIATTR_MERCURY_ISA_VERSION
	.align		4
        /*00a4*/ 	.byte	0x03, 0x5f
        /*00a6*/ 	.short	0x0101


	//----- nvinfo : EIATTR_VRC_CTA_INIT_COUNT
	.align		4
        /*00a8*/ 	.byte	0x02, 0x4a
	.zero		1
	.zero		1


	//----- nvinfo : EIATTR_EXIT_INSTR_OFFSETS
	.align		4
        /*00ac*/ 	.byte	0x04, 0x1c
        /*00ae*/ 	.short	(.L_27 - .L_26)


	//   ....[0]....
.L_26:
        /*00b0*/ 	.word	0x000001c0


	//   ....[1]....
        /*00b4*/ 	.word	0x000003d0


	//----- nvinfo : EIATTR_CBANK_PARAM_SIZE
	.align		4
.L_27:
        /*00b8*/ 	.byte	0x03, 0x19
        /*00ba*/ 	.short	0x0030


	//----- nvinfo : EIATTR_PARAM_CBANK
	.align		4
        /*00bc*/ 	.byte	0x04, 0x0a
        /*00be*/ 	.short	(.L_29 - .L_28)
	.align		4
.L_28:
        /*00c0*/ 	.word	index@(.nv.constant0._Z11ConvolutionPfS_S_iiiiii)
        /*00c4*/ 	.short	0x0380
        /*00c6*/ 	.short	0x0030


	//----- nvinfo : EIATTR_SW_WAR
	.align		4
.L_29:
        /*00c8*/ 	.byte	0x04, 0x36
        /*00ca*/ 	.short	(.L_31 - .L_30)
.L_30:
        /*00cc*/ 	.word	0x00000008
.L_31:


//--------------------- .nv.callgraph             --------------------------
	.section	.nv.callgraph,"",@"SHT_CUDA_CALLGRAPH"
	.align	4
	.sectionentsize	8
	.align		4
        /*0000*/ 	.word	0x00000000
	.align		4
        /*0004*/ 	.word	0xffffffff
	.align		4
        /*0008*/ 	.word	0x00000000
	.align		4
        /*000c*/ 	.word	0xfffffffe
	.align		4
        /*0010*/ 	.word	0x00000000
	.align		4
        /*0014*/ 	.word	0xfffffffd
	.align		4
        /*0018*/ 	.word	0x00000000
	.align		4
        /*001c*/ 	.word	0xfffffffc


//--------------------- .text._Z11ConvolutionPfS_S_iiiiii --------------------------
	.section	.text._Z11ConvolutionPfS_S_iiiiii,"ax",@progbits
	.align	128
        .global         _Z11ConvolutionPfS_S_iiiiii
        .type           _Z11ConvolutionPfS_S_iiiiii,@function
        .size           _Z11ConvolutionPfS_S_iiiiii,(.L_x_1 - _Z11ConvolutionPfS_S_iiiiii)
        .other          _Z11ConvolutionPfS_S_iiiiii,@"STO_CUDA_ENTRY STV_DEFAULT"
_Z11ConvolutionPfS_S_iiiiii:
.text._Z11ConvolutionPfS_S_iiiiii:
[----:B------:R-:W-:Y:S01]  /*0000*/  LDC R1, c[0x0][0x37c] ;  /* 0x0000df00ff017b82 */ /* 0x000fe20000000800 */
[----:B------:R-:W0:Y:S01]  /*0010*/  S2R R2, SR_CTAID.Y ;  /* 0x0000000000027919 */ /* 0x000e220000002600 */
[----:B------:R-:W1:Y:S01]  /*0020*/  LDCU.64 UR6, c[0x0][0x358] ;  /* 0x00006b00ff0677ac */ /* 0x000e620008000a00 */
[----:B------:R-:W0:Y:S01]  /*0030*/  S2R R9, SR_TID.Y ;  /* 0x0000000000097919 */ /* 0x000e220000002200 */
[----:B------:R-:W2:Y:S01]  /*0040*/  S2R R3, SR_CTAID.X ;  /* 0x0000000000037919 */ /* 0x000ea20000002500 */
[----:B------:R-:W2:Y:S01]  /*0050*/  S2R R12, SR_TID.X ;  /* 0x00000000000c7919 */ /* 0x000ea20000002100 */
[----:B0-----:R-:W-:-:S05]  /*0060*/  IMAD R2, R2, 0x1e, R9 ;  /* 0x0000001e02027824 */ /* 0x001fca00078e0209 */
[----:B------:R-:W-:Y:S01]  /*0070*/  IADD3 R0, PT, PT, R2, -0x2, RZ ;  /* 0xfffffffe02007810 */ /* 0x000fe20007ffe0ff */
[----:B--2---:R-:W-:-:S05]  /*0080*/  IMAD R3, R3, 0x1e, R12 ;  /* 0x0000001e03037824 */ /* 0x004fca00078e020c */
[----:B------:R-:W-:-:S04]  /*0090*/  IADD3 R7, PT, PT, R3, -0x2, RZ ;  /* 0xfffffffe03077810 */ /* 0x000fc80007ffe0ff */
[----:B------:R-:W-:-:S04]  /*00a0*/  LOP3.LUT R4, R0, R7, RZ, 0xfc, !PT ;  /* 0x0000000700047212 */ /* 0x000fc800078efcff */
[----:B------:R-:W-:-:S13]  /*00b0*/  ISETP.GT.U32.AND P1, PT, R4, 0x3f, PT ;  /* 0x0000003f0400780c */ /* 0x000fda0003f24070 */
[----:B------:R-:W0:Y:S01]  /*00c0*/  @!P1 LDC.64 R4, c[0x0][0x380] ;  /* 0x0000e000ff049b82 */ /* 0x000e220000000a00 */
[----:B------:R-:W-:-:S05]  /*00d0*/  @!P1 LEA R7, R7, R0, 0x6 ;  /* 0x0000000007079211 */ /* 0x000fca00078e30ff */
[----:B0-----:R-:W-:-:S06]  /*00e0*/  @!P1 IMAD.WIDE.U32 R4, R7, 0x4, R4 ;  /* 0x0000000407049825 */ /* 0x001fcc00078e0004 */
[----:B-1----:R-:W2:Y:S01]  /*00f0*/  @!P1 LDG.E R5, desc[UR6][R4.64] ;  /* 0x0000000604059981 */ /* 0x002ea2000c1e1900 */
[----:B------:R-:W0:Y:S01]  /*0100*/  S2UR UR5, SR_CgaCtaId ;  /* 0x00000000000579c3 */ /* 0x000e220000008800 */
[----:B------:R-:W-:Y:S01]  /*0110*/  UMOV UR4, 0x400 ;  /* 0x0000040000047882 */ /* 0x000fe20000000000 */
[----:B------:R-:W-:Y:S02]  /*0120*/  VIMNMX.U32 R0, PT, PT, R12, R9, !PT ;  /* 0x000000090c007248 */ /* 0x000fe40007fe0000 */
[----:B------:R-:W-:-:S04]  /*0130*/  ISETP.GT.U32.AND P0, PT, R2, 0x3b, PT ;  /* 0x0000003b0200780c */ /* 0x000fc80003f04070 */
[----:B------:R-:W-:-:S04]  /*0140*/  ISETP.GT.U32.OR P0, PT, R0, 0x1d, P0 ;  /* 0x0000001d0000780c */ /* 0x000fc80000704470 */
[----:B------:R-:W-:Y:S01]  /*0150*/  ISETP.GT.OR P0, PT, R3, 0x3b, P0 ;  /* 0x0000003b0300780c */ /* 0x000fe20000704670 */
[----:B0-----:R-:W-:-:S06]  /*0160*/  ULEA UR4, UR5, UR4, 0x18 ;  /* 0x0000000405047291 */ /* 0x001fcc000f8ec0ff */
[----:B------:R-:W-:-:S04]  /*0170*/  LEA R0, R9, UR4, 0x7 ;  /* 0x0000000409007c11 */ /* 0x000fc8000f8e38ff */
[----:B------:R-:W-:-:S05]  /*0180*/  LEA R12, R12, R0, 0x2 ;  /* 0x000000000c0c7211 */ /* 0x000fca00078e10ff */
[----:B--2---:R0:W-:Y:S04]  /*0190*/  @!P1 STS [R12], R5 ;  /* 0x000000050c009388 */ /* 0x0041e80000000800 */
[----:B------:R0:W-:Y:S01]  /*01a0*/  @P1 STS [R12], RZ ;  /* 0x000000ff0c001388 */ /* 0x0001e20000000800 */
[----:B------:R-:W-:Y:S06]  /*01b0*/  BAR.SYNC.DEFER_BLOCKING 0x0 ;  /* 0x0000000000007b1d */ /* 0x000fec0000010000 */
[----:B------:R-:W-:Y:S05]  /*01c0*/  @P0 EXIT ;  /* 0x000000000000094d */ /* 0x000fea0003800000 */
[----:B0-----:R-:W0:Y:S01]  /*01d0*/  LDC.64 R4, c[0x0][0x390] ;  /* 0x0000e400ff047b82 */ /* 0x001e220000000a00 */
[----:B------:R-:W1:Y:S04]  /*01e0*/  LDS R0, [R12] ;  /* 0x000000000c007984 */ /* 0x000e680000000800 */
[----:B------:R-:W2:Y:S04]  /*01f0*/  LDS R15, [R12+0x4] ;  /* 0x000004000c0f7984 */ /* 0x000ea80000000800 */
[----:B------:R-:W3:Y:S04]  /*0200*/  LDS R17, [R12+0x8] ;  /* 0x000008000c117984 */ /* 0x000ee80000000800 */
[----:B------:R-:W4:Y:S04]  /*0210*/  LDS R19, [R12+0x80] ;  /* 0x000080000c137984 */ /* 0x000f280000000800 */
[----:B------:R-:W5:Y:S04]  /*0220*/  LDS R21, [R12+0x84] ;  /* 0x000084000c157984 */ /* 0x000f680000000800 */
[----:B------:R-:W5:Y:S04]  /*0230*/  LDS R23, [R12+0x88] ;  /* 0x000088000c177984 */ /* 0x000f680000000800 */
[----:B0-----:R-:W1:Y:S04]  /*0240*/  LDG.E R13, desc[UR6][R4.64] ;  /* 0x00000006040d7981 */ /* 0x001e68000c1e1900 */
[----:B------:R-:W2:Y:S04]  /*0250*/  LDG.E R14, desc[UR6][R4.64+0xc] ;  /* 0x00000c06040e7981 */ /* 0x000ea8000c1e1900 */
[----:B------:R-:W3:Y:S04]  /*0260*/  LDG.E R16, desc[UR6][R4.64+0x18] ;  /* 0x0000180604107981 */ /* 0x000ee8000c1e1900 */
[----:B------:R-:W4:Y:S04]  /*0270*/  LDG.E R18, desc[UR6][R4.64+0x4] ;  /* 0x0000040604127981 */ /* 0x000f28000c1e1900 */
[----:B------:R-:W5:Y:S04]  /*0280*/  LDG.E R20, desc[UR6][R4.64+0x10] ;  /* 0x0000100604147981 */ /* 0x000f68000c1e1900 */
[----:B------:R-:W5:Y:S04]  /*0290*/  LDG.E R9, desc[UR6][R4.64+0x1c] ;  /* 0x00001c0604097981 */ /* 0x000f68000c1e1900 */
[----:B------:R-:W5:Y:S04]  /*02a0*/  LDG.E R8, desc[UR6][R4.64+0x8] ;  /* 0x0000080604087981 */ /* 0x000f68000c1e1900 */
[----:B------:R-:W5:Y:S04]  /*02b0*/  LDG.E R7, desc[UR6][R4.64+0x14] ;  /* 0x0000140604077981 */ /* 0x000f68000c1e1900 */
[----:B------:R0:W5:Y:S01]  /*02c0*/  LDG.E R6, desc[UR6][R4.64+0x20] ;  /* 0x0000200604067981 */ /* 0x000162000c1e1900 */
[----:B------:R-:W-:-:S03]  /*02d0*/  IMAD R3, R3, 0x3e, R2 ;  /* 0x0000003e03037824 */ /* 0x000fc600078e0202 */
[----:B------:R-:W5:Y:S04]  /*02e0*/  LDS R22, [R12+0x100] ;  /* 0x000100000c167984 */ /* 0x000f680000000800 */
[----:B------:R-:W5:Y:S01]  /*02f0*/  LDS R10, [R12+0x104] ;  /* 0x000104000c0a7984 */ /* 0x000f620000000800 */
[----:B0-----:R-:W0:Y:S03]  /*0300*/  LDC.64 R4, c[0x0][0x388] ;  /* 0x0000e200ff047b82 */ /* 0x001e260000000a00 */
[----:B------:R-:W5:Y:S01]  /*0310*/  LDS R11, [R12+0x108] ;  /* 0x000108000c0b7984 */ /* 0x000f620000000800 */
[----:B0-----:R-:W-:-:S04]  /*0320*/  IMAD.WIDE R4, R3, 0x4, R4 ;  /* 0x0000000403047825 */ /* 0x001fc800078e0204 */
[----:B-1----:R-:W-:-:S04]  /*0330*/  FFMA R0, R0, R13, RZ ;  /* 0x0000000d00007223 */ /* 0x002fc800000000ff */
[----:B--2---:R-:W-:-:S04]  /*0340*/  FFMA R0, R15, R14, R0 ;  /* 0x0000000e0f007223 */ /* 0x004fc80000000000 */
[----:B---3--:R-:W-:-:S04]  /*0350*/  FFMA R0, R17, R16, R0 ;  /* 0x0000001011007223 */ /* 0x008fc80000000000 */
[----:B----4-:R-:W-:-:S04]  /*0360*/  FFMA R0, R19, R18, R0 ;  /* 0x0000001213007223 */ /* 0x010fc80000000000 */
[----:B-----5:R-:W-:-:S04]  /*0370*/  FFMA R0, R21, R20, R0 ;  /* 0x0000001415007223 */ /* 0x020fc80000000000 */
[----:B------:R-:W-:-:S04]  /*0380*/  FFMA R9, R23, R9, R0 ;  /* 0x0000000917097223 */ /* 0x000fc80000000000 */
[----:B------:R-:W-:-:S04]  /*0390*/  FFMA R9, R22, R8, R9 ;  /* 0x0000000816097223 */ /* 0x000fc80000000009 */
[----:B------:R-:W-:-:S04]  /*03a0*/  FFMA R10, R10, R7, R9 ;  /* 0x000000070a0a7223 */ /* 0x000fc80000000009 */
[----:B------:R-:W-:-:S05]  /*03b0*/  FFMA R11, R11, R6, R10 ;  /* 0x000000060b0b7223 */ /* 0x000fca000000000a */
[----:B------:R-:W-:Y:S01]  /*03c0*/  STG.E desc[UR6][R4.64], R11 ;  /* 0x0000000b04007986 */ /* 0x000fe2000c101906 */
[----:B------:R-:W-:Y:S05]  /*03d0*/  EXIT ;  /* 0x000000000000794d */ /* 0x000fea0003800000 */
.L_x_0:
[----:B------:R-:W-:-:S00]  /*03e0*/  BRA `(.L_x_0) ;  /* 0xfffffffc00fc7947 */ /* 0x000fc0000383ffff */
[----:B------:R-:W-:-:S00]  /*03f0*/  NOP ;  /* 0x0000000000007918 */ /* 0x000fc00000000000 */
        /* <DEDUP_REMOVED lines=8> */
.L_x_1:


//--------------------- .nv.shared._Z11ConvolutionPfS_S_iiiiii --------------------------
	.section	.nv.shared._Z11ConvolutionPfS_S_iiiiii,"aw",@nobits
	.sectionflags	@""
	.align	4
.nv.shared._Z11ConvolutionPfS_S_iiiiii:
	.zero		5120


//--------------------- .nv.shared.reserved.0     --------------------------
	.section	.nv.shared.reserved.0,"aw",@nobits
	.weak		__nv_reservedSMEM_offset_0_alias
	.size		__nv_reservedSMEM_offset_0_alias, 0, 64
	.other		__nv_reservedSMEM_offset_0_alias,@"STO_CUDA_RESERVED_SHARED STV_DEFAULT"
__nv_reservedSMEM_offset_0_alias:
	.zero		0
	.zero		64


//--------------------- .nv.constant0._Z11ConvolutionPfS_S_iiiiii --------------------------
	.section	.nv.constant0._Z11ConvolutionPfS_S_iiiiii,"a",@progbits
	.sectionflags	@""
	.align	4
.nv.constant0._Z11ConvolutionPfS_S_iiiiii:
	.zero		944


//--------------------- SYMBOLS --------------------------

	.type		.nv.reservedSmem.offset0,@object
	.size		.nv.reservedSmem.offset0,0x4
	.type		.nv.reservedSmem.cap,@object
	.size		.nv.reservedSmem.cap,0x4
